	.headerflags	@"EF_CUDA_TEXMODE_UNIFIED EF_CUDA_64BIT_ADDRESS EF_CUDA_ACCELERATORS EF_CUDA_SM90 EF_CUDA_VIRTUAL_SM(EF_CUDA_SM90)"
	.elftype	@"ET_EXEC"


//--------------------- .nv.info                  --------------------------
	.section	.nv.info,"",@"SHT_CUDA_INFO"
	.align	4


	//----- nvinfo : EIATTR_REGCOUNT
	.align		4
        /*0000*/ 	.byte	0x04, 0x2f
        /*0002*/ 	.short	(.L_1 - .L_0)
	.align		4
.L_0:
        /*0004*/ 	.word	index@(triton_poi_fused_cat_12)
        /*0008*/ 	.word	0x00000014


	//----- nvinfo : EIATTR_MIN_STACK_SIZE
	.align		4
.L_1:
        /*000c*/ 	.byte	0x04, 0x12
        /*000e*/ 	.short	(.L_3 - .L_2)
	.align		4
.L_2:
        /*0010*/ 	.word	index@(triton_poi_fused_cat_12)
        /*0014*/ 	.word	0x00000000


	//----- nvinfo : EIATTR_FRAME_SIZE
	.align		4
.L_3:
        /*0018*/ 	.byte	0x04, 0x11
        /*001a*/ 	.short	(.L_5 - .L_4)
	.align		4
.L_4:
        /*001c*/ 	.word	index@(triton_poi_fused_cat_12)
        /*0020*/ 	.word	0x00000000


	//----- nvinfo : EIATTR_MIN_STACK_SIZE
	.align		4
.L_5:
        /*0024*/ 	.byte	0x04, 0x12
        /*0026*/ 	.short	(.L_7 - .L_6)
	.align		4
.L_6:
        /*0028*/ 	.word	index@(triton_poi_fused_cat_12)
        /*002c*/ 	.word	0x00000000
.L_7:


//--------------------- .nv.info.triton_poi_fused_cat_12 --------------------------
	.section	.nv.info.triton_poi_fused_cat_12,"",@"SHT_CUDA_INFO"
	.sectionflags	@""
	.align	4


	//----- nvinfo : EIATTR_CUDA_API_VERSION
	.align		4
        /*0000*/ 	.byte	0x04, 0x37
        /*0002*/ 	.short	(.L_9 - .L_8)
.L_8:
        /*0004*/ 	.word	0x0000007c


	//----- nvinfo : EIATTR_KPARAM_INFO
	.align		4
.L_9:
        /*0008*/ 	.byte	0x04, 0x17
        /*000a*/ 	.short	(.L_11 - .L_10)
.L_10:
        /*000c*/ 	.word	0x00000000
        /*0010*/ 	.short	0x0004
        /*0012*/ 	.short	0x0020
        /*0014*/ 	.byte	0x00, 0xf0, 0x11, 0x00


	//----- nvinfo : EIATTR_KPARAM_INFO
	.align		4
.L_11:
        /*0018*/ 	.byte	0x04, 0x17
        /*001a*/ 	.short	(.L_13 - .L_12)
.L_12:
        /*001c*/ 	.word	0x00000000
        /*0020*/ 	.short	0x0003
        /*0022*/ 	.short	0x0018
        /*0024*/ 	.byte	0x00, 0xf4, 0x21, 0x00


	//----- nvinfo : EIATTR_KPARAM_INFO
	.align		4
.L_13:
        /*0028*/ 	.byte	0x04, 0x17
        /*002a*/ 	.short	(.L_15 - .L_14)
.L_14:
        /*002c*/ 	.word	0x00000000
        /*0030*/ 	.short	0x0002
        /*0032*/ 	.short	0x0010
        /*0034*/ 	.byte	0x00, 0xf4, 0x21, 0x00


	//----- nvinfo : EIATTR_KPARAM_INFO
	.align		4
.L_15:
        /*0038*/ 	.byte	0x04, 0x17
        /*003a*/ 	.short	(.L_17 - .L_16)
.L_16:
        /*003c*/ 	.word	0x00000000
        /*0040*/ 	.short	0x0001
        /*0042*/ 	.short	0x0008
        /*0044*/ 	.byte	0x00, 0xf4, 0x21, 0x00


	//----- nvinfo : EIATTR_KPARAM_INFO
	.align		4
.L_17:
        /*0048*/ 	.byte	0x04, 0x17
        /*004a*/ 	.short	(.L_19 - .L_18)
.L_18:
        /*004c*/ 	.word	0x00000000
        /*0050*/ 	.short	0x0000
        /*0052*/ 	.short	0x0000
        /*0054*/ 	.byte	0x00, 0xf4, 0x21, 0x00


	//----- nvinfo : EIATTR_SPARSE_MMA_MASK
	.align		4
.L_19:
        /*0058*/ 	.byte	0x03, 0x50
        /*005a*/ 	.short	0x0000


	//----- nvinfo : EIATTR_MAXREG_COUNT
	.align		4
        /*005c*/ 	.byte	0x03, 0x1b
        /*005e*/ 	.short	0x00ff


	//----- nvinfo : EIATTR_EXIT_INSTR_OFFSETS
	.align		4
        /*0060*/ 	.byte	0x04, 0x1c
        /*0062*/ 	.short	(.L_21 - .L_20)


	//   ....[0]....
.L_20:
        /*0064*/ 	.word	0x00000260


	//   ....[1]....
        /*0068*/ 	.word	0x00000280


	//----- nvinfo : EIATTR_REQNTID
	.align		4
.L_21:
        /*006c*/ 	.byte	0x04, 0x10
        /*006e*/ 	.short	(.L_23 - .L_22)
.L_22:
        /*0070*/ 	.word	0x00000080
        /*0074*/ 	.word	0x00000001
        /*0078*/ 	.word	0x00000001


	//----- nvinfo : EIATTR_CBANK_PARAM_SIZE
	.align		4
.L_23:
        /*007c*/ 	.byte	0x03, 0x19
        /*007e*/ 	.short	0x0024


	//----- nvinfo : EIATTR_PARAM_CBANK
	.align		4
        /*0080*/ 	.byte	0x04, 0x0a
        /*0082*/ 	.short	(.L_25 - .L_24)
	.align		4
.L_24:
        /*0084*/ 	.word	index@(.nv.constant0.triton_poi_fused_cat_12)
        /*0088*/ 	.short	0x0210
        /*008a*/ 	.short	0x0024


	//----- nvinfo : EIATTR_SW_WAR
	.align		4
.L_25:
        /*008c*/ 	.byte	0x04, 0x36
        /*008e*/ 	.short	(.L_27 - .L_26)
.L_26:
        /*0090*/ 	.word	0x00000008
.L_27:


//--------------------- .nv.callgraph             --------------------------
	.section	.nv.callgraph,"",@"SHT_CUDA_CALLGRAPH"
	.align	4
	.sectionentsize	8
	.align		4
        /*0000*/ 	.word	0x00000000
	.align		4
        /*0004*/ 	.word	0xffffffff
	.align		4
        /*0008*/ 	.word	0x00000000
	.align		4
        /*000c*/ 	.word	0xfffffffe
	.align		4
        /*0010*/ 	.word	0x00000000
	.align		4
        /*0014*/ 	.word	0xfffffffd
	.align		4
        /*0018*/ 	.word	0x00000000
	.align		4
        /*001c*/ 	.word	0xfffffffc


//--------------------- .text.triton_poi_fused_cat_12 --------------------------
	.section	.text.triton_poi_fused_cat_12,"ax",@progbits
	.align	128
        .global         triton_poi_fused_cat_12
        .type           triton_poi_fused_cat_12,@function
        .size           triton_poi_fused_cat_12,(.L_x_1 - triton_poi_fused_cat_12)
        .other          triton_poi_fused_cat_12,@"STO_CUDA_ENTRY STV_DEFAULT"
triton_poi_fused_cat_12:
.text.triton_poi_fused_cat_12:
[----:B------:R-:W0:Y:S02]  /*0000*/  LDC R1, c[0x0][0x28] ;  /* 0x00000a00ff017b82 */ /* 0x000e240000000800 */
[----:B------:R-:W1:Y:S01]  /*0010*/  S2R R0, SR_TID.X ;  /* 0x0000000000007919 */ /* 0x000e620000002100 */
[----:B------:R-:W2:Y:S01]  /*0020*/  LDC.64 R6, c[0x0][0x220] ;  /* 0x00008800ff067b82 */ /* 0x000ea20000000a00 */
[----:B------:R-:W-:Y:S01]  /*0030*/  IMAD.MOV.U32 R10, RZ, RZ, RZ ;  /* 0x000000ffff0a7224 */ /* 0x000fe200078e00ff */
[----:B------:R-:W-:Y:S01]  /*0040*/  ULDC.64 UR4, c[0x0][0x208] ;  /* 0x0000820000047ab9 */ /* 0x000fe20000000a00 */
[----:B------:R-:W3:Y:S01]  /*0050*/  S2R R3, SR_CTAID.X ;  /* 0x0000000000037919 */ /* 0x000ee20000002500 */
[----:B------:R-:W-:Y:S02]  /*0060*/  CS2R R12, SRZ ;  /* 0x00000000000c7805 */ /* 0x000fe4000001ff00 */
[----:B-1----:R-:W-:-:S05]  /*0070*/  LOP3.LUT R0, R0, 0x7f, RZ, 0xc0, !PT ;  /* 0x0000007f00007812 */ /* 0x002fca00078ec0ff */
[----:B---3--:R-:W-:Y:S02]  /*0080*/  IMAD R0, R3, 0x80, R0 ;  /* 0x0000008003007824 */ /* 0x008fe400078e0200 */
[----:B------:R-:W1:Y:S03]  /*0090*/  LDC.64 R2, c[0x0][0x210] ;  /* 0x00008400ff027b82 */ /* 0x000e660000000a00 */
[----:B------:R-:W-:-:S04]  /*00a0*/  SHF.R.S32.HI R5, RZ, 0x1f, R0 ;  /* 0x0000001fff057819 */ /* 0x000fc80000011400 */
[----:B------:R-:W-:Y:S02]  /*00b0*/  LEA.HI R8, R5, R0, RZ, 0x3 ;  /* 0x0000000005087211 */ /* 0x000fe400078f18ff */
[----:B------:R-:W3:Y:S02]  /*00c0*/  LDC.64 R4, c[0x0][0x218] ;  /* 0x00008600ff047b82 */ /* 0x000ee40000000a00 */
[----:B------:R-:W-:Y:S02]  /*00d0*/  LOP3.LUT R9, R8, 0xfffffff8, RZ, 0xc0, !PT ;  /* 0xfffffff808097812 */ /* 0x000fe400078ec0ff */
[----:B------:R-:W-:-:S03]  /*00e0*/  SHF.R.S32.HI R8, RZ, 0x3, R8 ;  /* 0x00000003ff087819 */ /* 0x000fc60000011408 */
[----:B------:R-:W-:-:S04]  /*00f0*/  IMAD.IADD R9, R0, 0x1, -R9 ;  /* 0x0000000100097824 */ /* 0x000fc800078e0a09 */
[----:B------:R-:W-:Y:S01]  /*0100*/  IMAD R11, R8, 0x4, R9 ;  /* 0x00000004080b7824 */ /* 0x000fe200078e0209 */
[----:B------:R-:W-:-:S03]  /*0110*/  ISETP.GE.AND P3, PT, R9, 0x4, PT ;  /* 0x000000040900780c */ /* 0x000fc60003f66270 */
[C---:B-1----:R-:W-:Y:S01]  /*0120*/  IMAD.WIDE R2, R11.reuse, 0x4, R2 ;  /* 0x000000040b027825 */ /* 0x042fe200078e0202 */
[C---:B------:R-:W-:Y:S02]  /*0130*/  ISETP.LT.AND P0, PT, R0.reuse, 0x80, !P3 ;  /* 0x000000800000780c */ /* 0x040fe40005f01270 */
[----:B------:R-:W-:Y:S01]  /*0140*/  ISETP.GE.AND P2, PT, R0, 0x80, PT ;  /* 0x000000800000780c */ /* 0x000fe20003f46270 */
[----:B--2---:R-:W-:-:S03]  /*0150*/  IMAD.WIDE R6, R11, 0x4, R6 ;  /* 0x000000040b067825 */ /* 0x004fc600078e0206 */
[----:B------:R-:W-:Y:S01]  /*0160*/  ISETP.GT.AND P1, PT, R9, 0x3, !P2 ;  /* 0x000000030900780c */ /* 0x000fe20005724270 */
[----:B---3--:R-:W-:Y:S01]  /*0170*/  IMAD.WIDE R4, R11, 0x4, R4 ;  /* 0x000000040b047825 */ /* 0x008fe200078e0204 */
[----:B------:R-:W1:Y:S05]  /*0180*/  LDC.64 R8, c[0x0][0x228] ;  /* 0x00008a00ff087b82 */ /* 0x000e6a0000000a00 */
[----:B------:R-:W2:Y:S01]  /*0190*/  @P0 LDG.E.EL R10, desc[UR4][R2.64] ;  /* 0x00000004020a0981 */ /* 0x000ea2000c2e1900 */
[----:B------:R-:W-:-:S03]  /*01a0*/  IMAD.MOV.U32 R11, RZ, RZ, RZ ;  /* 0x000000ffff0b7224 */ /* 0x000fc600078e00ff */
[----:B------:R1:W3:Y:S04]  /*01b0*/  @P0 LDG.E.EL R12, desc[UR4][R6.64] ;  /* 0x00000004060c0981 */ /* 0x0002e8000c2e1900 */
[----:B------:R-:W4:Y:S04]  /*01c0*/  @P0 LDG.E.EL R11, desc[UR4][R4.64] ;  /* 0x00000004040b0981 */ /* 0x000f28000c2e1900 */
[----:B------:R-:W5:Y:S01]  /*01d0*/  @P1 LDG.E.EL R13, desc[UR4][R2.64+-0x10] ;  /* 0xfffff004020d1981 */ /* 0x000f62000c2e1900 */
[----:B-1----:R-:W-:Y:S01]  /*01e0*/  IMAD.WIDE R6, R0, 0x4, R8 ;  /* 0x0000000400067825 */ /* 0x002fe200078e0208 */
[----:B--2---:R-:W-:-:S02]  /*01f0*/  SEL R15, R10, RZ, P0 ;  /* 0x000000ff0a0f7207 */ /* 0x004fc40000000000 */
[----:B---3--:R-:W-:-:S03]  /*0200*/  SEL R12, R12, RZ, P0 ;  /* 0x000000ff0c0c7207 */ /* 0x008fc60000000000 */
[----:B------:R-:W-:Y:S01]  /*0210*/  FADD R17, -R15, 1 ;  /* 0x3f8000000f117421 */ /* 0x000fe20000000100 */
[----:B----4-:R-:W-:-:S03]  /*0220*/  SEL R11, R11, RZ, P0 ;  /* 0x000000ff0b0b7207 */ /* 0x010fc60000000000 */
[----:B------:R-:W-:-:S04]  /*0230*/  FMUL R12, R17, R12 ;  /* 0x0000000c110c7220 */ /* 0x000fc80000400000 */
[----:B------:R-:W-:Y:S01]  /*0240*/  FFMA R11, R15, R11, R12 ;  /* 0x0000000b0f0b7223 */ /* 0x000fe2000000000c */
[----:B-----5:R-:W-:Y:S01]  /*0250*/  @P3 SEL R11, R13, RZ, P1 ;  /* 0x000000ff0d0b3207 */ /* 0x020fe20000800000 */
[----:B------:R-:W-:Y:S06]  /*0260*/  @P2 EXIT ;  /* 0x000000000000294d */ /* 0x000fec0003800000 */
[----:B------:R-:W-:Y:S01]  /*0270*/  STG.E desc[UR4][R6.64], R11 ;  /* 0x0000000b06007986 */ /* 0x000fe2000c101904 */
[----:B------:R-:W-:Y:S05]  /*0280*/  EXIT ;  /* 0x000000000000794d */ /* 0x000fea0003800000 */
.L_x_0:
[----:B------:R-:W-:-:S00]  /*0290*/  BRA `(.L_x_0) ;  /* 0xfffffffc00fc7947 */ /* 0x000fc0000383ffff */
[----:B------:R-:W-:-:S00]  /*02a0*/  NOP ;  /* 0x0000000000007918 */ /* 0x000fc00000000000 */
        /* <DEDUP_REMOVED lines=13> */
.L_x_1:


//--------------------- .nv.constant0.triton_poi_fused_cat_12 --------------------------
	.section	.nv.constant0.triton_poi_fused_cat_12,"a",@progbits
	.sectionflags	@""
	.align	4
.nv.constant0.triton_poi_fused_cat_12:
	.zero		564
